//
// Generated by NVIDIA NVVM Compiler
//
// Compiler Build ID: CL-36424714
// Cuda compilation tools, release 13.0, V13.0.88
// Based on NVVM 20.0.0
//

.version 9.0
.target sm_100
.address_size 64

	// .globl	_Z18ReadConstantMemoryv
.extern .func  (.param .b32 func_retval0) vprintf
(
	.param .b64 vprintf_param_0,
	.param .b64 vprintf_param_1
)
;
.const .align 4 .u32 cFoo;
.global .align 4 .u32 dFoo = 42;
// _ZZ30WriteAndPrintSharedMemoryFixedvE4sFoo has been demoted
.global .align 1 .b8 $str[40] = {84, 104, 114, 101, 97, 100, 73, 68, 58, 32, 37, 100, 44, 32, 115, 70, 111, 111, 91, 48, 93, 58, 32, 37, 100, 44, 32, 115, 70, 111, 111, 91, 49, 93, 58, 32, 37, 100, 10};
.global .align 1 .b8 $str$1[37] = {71, 80, 85, 58, 32, 82, 101, 97, 100, 105, 110, 103, 32, 99, 111, 110, 115, 116, 97, 110, 116, 32, 109, 101, 109, 111, 114, 121, 32, 45, 45, 62, 32, 37, 120, 10};
.global .align 1 .b8 $str$2[38] = {71, 80, 85, 58, 32, 82, 101, 97, 100, 105, 110, 103, 32, 103, 108, 111, 98, 97, 108, 32, 109, 101, 109, 111, 114, 121, 32, 45, 45, 62, 32, 37, 100, 32, 37, 120, 10};
.extern .shared .align 16 .b8 sFoo[];

.visible .entry _Z18ReadConstantMemoryv()
{
	.local .align 8 .b8 	__local_depot0[8];
	.reg .b64 	%SP;
	.reg .b64 	%SPL;
	.reg .b32 	%r<4>;
	.reg .b64 	%rd<5>;

	mov.u64 	%SPL, __local_depot0;
	cvta.local.u64 	%SP, %SPL;
	add.u64 	%rd1, %SP, 0;
	add.u64 	%rd2, %SPL, 0;
	ld.const.u32 	%r1, [cFoo];
	st.local.u32 	[%rd2], %r1;
	mov.u64 	%rd3, $str$1;
	cvta.global.u64 	%rd4, %rd3;
	{ // callseq 0, 0
	.param .b64 param0;
	st.param.b64 	[param0], %rd4;
	.param .b64 param1;
	st.param.b64 	[param1], %rd1;
	.param .b32 retval0;
	call.uni (retval0), 
	vprintf, 
	(
	param0, 
	param1
	);
	ld.param.b32 	%r2, [retval0];
	} // callseq 0
	ret;

}
	// .globl	_Z16ReadGlobalMemoryPKi
.visible .entry _Z16ReadGlobalMemoryPKi(
	.param .u64 .ptr .align 1 _Z16ReadGlobalMemoryPKi_param_0
)
{
	.local .align 8 .b8 	__local_depot1[8];
	.reg .b64 	%SP;
	.reg .b64 	%SPL;
	.reg .b32 	%r<5>;
	.reg .b64 	%rd<7>;

	mov.u64 	%SPL, __local_depot1;
	cvta.local.u64 	%SP, %SPL;
	ld.param.u64 	%rd1, [_Z16ReadGlobalMemoryPKi_param_0];
	cvta.to.global.u64 	%rd2, %rd1;
	add.u64 	%rd3, %SP, 0;
	add.u64 	%rd4, %SPL, 0;
	ld.global.nc.u32 	%r1, [%rd2];
	mov.b32 	%r2, 42;
	st.local.v2.u32 	[%rd4], {%r2, %r1};
	mov.u64 	%rd5, $str$2;
	cvta.global.u64 	%rd6, %rd5;
	{ // callseq 1, 0
	.param .b64 param0;
	st.param.b64 	[param0], %rd6;
	.param .b64 param1;
	st.param.b64 	[param1], %rd3;
	.param .b32 retval0;
	call.uni (retval0), 
	vprintf, 
	(
	param0, 
	param1
	);
	ld.param.b32 	%r3, [retval0];
	} // callseq 1
	ret;

}
	// .globl	_Z17WriteGlobalMemoryPi
.visible .entry _Z17WriteGlobalMemoryPi(
	.param .u64 .ptr .align 1 _Z17WriteGlobalMemoryPi_param_0
)
{
	.reg .b32 	%r<2>;
	.reg .b64 	%rd<3>;

	ld.param.u64 	%rd1, [_Z17WriteGlobalMemoryPi_param_0];
	cvta.to.global.u64 	%rd2, %rd1;
	mov.b32 	%r1, 1764;
	st.global.u32 	[%rd2], %r1;
	ret;

}
	// .globl	_Z30WriteAndPrintSharedMemoryFixedv
.visible .entry _Z30WriteAndPrintSharedMemoryFixedv()
{
	.local .align 8 .b8 	__local_depot3[16];
	.reg .b64 	%SP;
	.reg .b64 	%SPL;
	.reg .b32 	%r<10>;
	.reg .b64 	%rd<5>;
	// demoted variable
	.shared .align 4 .b8 _ZZ30WriteAndPrintSharedMemoryFixedvE4sFoo[8];
	mov.u64 	%SPL, __local_depot3;
	cvta.local.u64 	%SP, %SPL;
	add.u64 	%rd1, %SP, 0;
	add.u64 	%rd2, %SPL, 0;
	mov.u32 	%r1, %tid.x;
	mad.lo.s32 	%r2, %r1, 42, 42;
	shl.b32 	%r3, %r1, 2;
	mov.u32 	%r4, _ZZ30WriteAndPrintSharedMemoryFixedvE4sFoo;
	add.s32 	%r5, %r4, %r3;
	st.shared.u32 	[%r5], %r2;
	bar.warp.sync 	-1;
	ld.shared.u32 	%r6, [_ZZ30WriteAndPrintSharedMemoryFixedvE4sFoo];
	ld.shared.u32 	%r7, [_ZZ30WriteAndPrintSharedMemoryFixedvE4sFoo+4];
	st.local.v2.u32 	[%rd2], {%r1, %r6};
	st.local.u32 	[%rd2+8], %r7;
	mov.u64 	%rd3, $str;
	cvta.global.u64 	%rd4, %rd3;
	{ // callseq 2, 0
	.param .b64 param0;
	st.param.b64 	[param0], %rd4;
	.param .b64 param1;
	st.param.b64 	[param1], %rd1;
	.param .b32 retval0;
	call.uni (retval0), 
	vprintf, 
	(
	param0, 
	param1
	);
	ld.param.b32 	%r8, [retval0];
	} // callseq 2
	ret;

}
	// .globl	_Z32WriteAndPrintSharedMemoryDynamicv
.visible .entry _Z32WriteAndPrintSharedMemoryDynamicv()
{
	.local .align 8 .b8 	__local_depot4[16];
	.reg .b64 	%SP;
	.reg .b64 	%SPL;
	.reg .b32 	%r<10>;
	.reg .b64 	%rd<5>;

	mov.u64 	%SPL, __local_depot4;
	cvta.local.u64 	%SP, %SPL;
	add.u64 	%rd1, %SP, 0;
	add.u64 	%rd2, %SPL, 0;
	mov.u32 	%r1, %tid.x;
	mad.lo.s32 	%r2, %r1, 42, 42;
	shl.b32 	%r3, %r1, 2;
	mov.u32 	%r4, sFoo;
	add.s32 	%r5, %r4, %r3;
	st.shared.u32 	[%r5], %r2;
	bar.warp.sync 	-1;
	ld.shared.v2.u32 	{%r6, %r7}, [sFoo];
	st.local.v2.u32 	[%rd2], {%r1, %r6};
	st.local.u32 	[%rd2+8], %r7;
	mov.u64 	%rd3, $str;
	cvta.global.u64 	%rd4, %rd3;
	{ // callseq 3, 0
	.param .b64 param0;
	st.param.b64 	[param0], %rd4;
	.param .b64 param1;
	st.param.b64 	[param1], %rd1;
	.param .b32 retval0;
	call.uni (retval0), 
	vprintf, 
	(
	param0, 
	param1
	);
	ld.param.b32 	%r8, [retval0];
	} // callseq 3
	ret;

}


// ===== COMPILED SASS (sm_100) =====

	.target	sm_100

	.elftype	@"ET_EXEC"


//--------------------- .note.nv.tkinfo           --------------------------
	.section	.note.nv.tkinfo,"",@"SHT_NOTE"
	.sectionflags	@"SHF_NOTE_NV_TKINFO"
	.tkinfo
        /*0018*/ 	.word	0x00000002
        /*0030*/ 	.string	""
        /*0030*/ 	.string	"ptxas"
        /*0030*/ 	.string	"Cuda compilation tools, release 13.0, V13.0.88"
        /*0030*/ 	.string	"Build cuda_13.0.r13.0/compiler.36424714_0"
        /*0030*/ 	.string	"-arch sm_100 -m 64 "



//--------------------- .note.nv.cuinfo           --------------------------
	.section	.note.nv.cuinfo,"",@"SHT_NOTE"
	.sectionflags	@"SHF_NOTE_NV_CUINFO"
        /*0018*/ 	.short	0x0002
        /*001a*/ 	.short	0x0064
        /*001c*/ 	.short	0x0082
	.zero		2


//--------------------- .nv.info                  --------------------------
	.section	.nv.info,"",@"SHT_CUDA_INFO"
	.align	4


	//----- nvinfo : EIATTR_REGCOUNT
	.align		4
        /*0000*/ 	.byte	0x04, 0x2f
        /*0002*/ 	.short	(.L_6 - .L_5)
	.align		4
.L_5:
        /*0004*/ 	.word	index@(_Z18ReadConstantMemoryv)
        /*0008*/ 	.word	0x00000018


	//----- nvinfo : EIATTR_FRAME_SIZE
	.align		4
.L_6:
        /*000c*/ 	.byte	0x04, 0x11
        /*000e*/ 	.short	(.L_8 - .L_7)
	.align		4
.L_7:
        /*0010*/ 	.word	index@(_Z18ReadConstantMemoryv)
        /*0014*/ 	.word	0x00000008


	//----- nvinfo : EIATTR_REGCOUNT
	.align		4
.L_8:
        /*0018*/ 	.byte	0x04, 0x2f
        /*001a*/ 	.short	(.L_10 - .L_9)
	.align		4
.L_9:
        /*001c*/ 	.word	index@(_Z16ReadGlobalMemoryPKi)
        /*0020*/ 	.word	0x00000018


	//----- nvinfo : EIATTR_FRAME_SIZE
	.align		4
.L_10:
        /*0024*/ 	.byte	0x04, 0x11
        /*0026*/ 	.short	(.L_12 - .L_11)
	.align		4
.L_11:
        /*0028*/ 	.word	index@(_Z16ReadGlobalMemoryPKi)
        /*002c*/ 	.word	0x00000008


	//----- nvinfo : EIATTR_REGCOUNT
	.align		4
.L_12:
        /*0030*/ 	.byte	0x04, 0x2f
        /*0032*/ 	.short	(.L_14 - .L_13)
	.align		4
.L_13:
        /*0034*/ 	.word	index@(_Z17WriteGlobalMemoryPi)
        /*0038*/ 	.word	0x00000008


	//----- nvinfo : EIATTR_FRAME_SIZE
	.align		4
.L_14:
        /*003c*/ 	.byte	0x04, 0x11
        /*003e*/ 	.short	(.L_16 - .L_15)
	.align		4
.L_15:
        /*0040*/ 	.word	index@(_Z17WriteGlobalMemoryPi)
        /*0044*/ 	.word	0x00000000


	//----- nvinfo : EIATTR_REGCOUNT
	.align		4
.L_16:
        /*0048*/ 	.byte	0x04, 0x2f
        /*004a*/ 	.short	(.L_18 - .L_17)
	.align		4
.L_17:
        /*004c*/ 	.word	index@(_Z30WriteAndPrintSharedMemoryFixedv)
        /*0050*/ 	.word	0x00000018


	//----- nvinfo : EIATTR_FRAME_SIZE
	.align		4
.L_18:
        /*0054*/ 	.byte	0x04, 0x11
        /*0056*/ 	.short	(.L_20 - .L_19)
	.align		4
.L_19:
        /*0058*/ 	.word	index@(_Z30WriteAndPrintSharedMemoryFixedv)
        /*005c*/ 	.word	0x00000010


	//----- nvinfo : EIATTR_REGCOUNT
	.align		4
.L_20:
        /*0060*/ 	.byte	0x04, 0x2f
        /*0062*/ 	.short	(.L_22 - .L_21)
	.align		4
.L_21:
        /*0064*/ 	.word	index@(_Z32WriteAndPrintSharedMemoryDynamicv)
        /*0068*/ 	.word	0x00000018


	//----- nvinfo : EIATTR_FRAME_SIZE
	.align		4
.L_22:
        /*006c*/ 	.byte	0x04, 0x11
        /*006e*/ 	.short	(.L_24 - .L_23)
	.align		4
.L_23:
        /*0070*/ 	.word	index@(_Z32WriteAndPrintSharedMemoryDynamicv)
        /*0074*/ 	.word	0x00000010


	//----- nvinfo : EIATTR_MIN_STACK_SIZE
	.align		4
.L_24:
        /*0078*/ 	.byte	0x04, 0x12
        /*007a*/ 	.short	(.L_26 - .L_25)
	.align		4
.L_25:
        /*007c*/ 	.word	index@(_Z32WriteAndPrintSharedMemoryDynamicv)
        /*0080*/ 	.word	0x00000010


	//----- nvinfo : EIATTR_MIN_STACK_SIZE
	.align		4
.L_26:
        /*0084*/ 	.byte	0x04, 0x12
        /*0086*/ 	.short	(.L_28 - .L_27)
	.align		4
.L_27:
        /*0088*/ 	.word	index@(_Z30WriteAndPrintSharedMemoryFixedv)
        /*008c*/ 	.word	0x00000010


	//----- nvinfo : EIATTR_MIN_STACK_SIZE
	.align		4
.L_28:
        /*0090*/ 	.byte	0x04, 0x12
        /*0092*/ 	.short	(.L_30 - .L_29)
	.align		4
.L_29:
        /*0094*/ 	.word	index@(_Z17WriteGlobalMemoryPi)
        /*0098*/ 	.word	0x00000000


	//----- nvinfo : EIATTR_MIN_STACK_SIZE
	.align		4
.L_30:
        /*009c*/ 	.byte	0x04, 0x12
        /*009e*/ 	.short	(.L_32 - .L_31)
	.align		4
.L_31:
        /*00a0*/ 	.word	index@(_Z16ReadGlobalMemoryPKi)
        /*00a4*/ 	.word	0x00000008


	//----- nvinfo : EIATTR_MIN_STACK_SIZE
	.align		4
.L_32:
        /*00a8*/ 	.byte	0x04, 0x12
        /*00aa*/ 	.short	(.L_34 - .L_33)
	.align		4
.L_33:
        /*00ac*/ 	.word	index@(_Z18ReadConstantMemoryv)
        /*00b0*/ 	.word	0x00000008
.L_34:


//--------------------- .nv.compat                --------------------------
	.section	.nv.compat,"",@"SHT_CUDA_COMPAT_INFO"
	.align	4
        /*0000*/ 	.byte	0x02, 0x09, 0x00, 0x00, 0x02, 0x02, 0x01, 0x00, 0x02, 0x05, 0x05, 0x00, 0x03, 0x07, 0x01, 0x01
        /*0010*/ 	.byte	0x02, 0x03, 0x00, 0x00, 0x02, 0x06, 0x01, 0x00, 0x04, 0x0b, 0x08, 0x00, 0x09, 0x00, 0x00, 0x00
        /*0020*/ 	.byte	0x00, 0x00, 0x00, 0x00


//--------------------- .nv.info._Z32WriteAndPrintSharedMemoryDynamicv --------------------------
	.section	.nv.info._Z32WriteAndPrintSharedMemoryDynamicv,"",@"SHT_CUDA_INFO"
	.sectionflags	@""
	.align	4


	//----- nvinfo : EIATTR_CUDA_API_VERSION
	.align		4
        /*0000*/ 	.byte	0x04, 0x37
        /*0002*/ 	.short	(.L_36 - .L_35)
.L_35:
        /*0004*/ 	.word	0x00000082


	//----- nvinfo : EIATTR_SPARSE_MMA_MASK
	.align		4
.L_36:
        /*0008*/ 	.byte	0x03, 0x50
        /*000a*/ 	.short	0x0000


	//----- nvinfo : EIATTR_MAXREG_COUNT
	.align		4
        /*000c*/ 	.byte	0x03, 0x1b
        /*000e*/ 	.short	0x00ff


	//----- nvinfo : EIATTR_EXTERNS
	.align		4
        /*0010*/ 	.byte	0x04, 0x0f
        /*0012*/ 	.short	(.L_38 - .L_37)


	//   ....[0]....
	.align		4
.L_37:
        /*0014*/ 	.word	index@(vprintf)


	//----- nvinfo : EIATTR_MERCURY_ISA_VERSION
	.align		4
.L_38:
        /*0018*/ 	.byte	0x03, 0x5f
        /*001a*/ 	.short	0x0101


	//----- nvinfo : EIATTR_COOP_GROUP_MASK_REGIDS
	.align		4
        /*001c*/ 	.byte	0x04, 0x29
        /*001e*/ 	.short	(.L_40 - .L_39)


	//   ....[0]....
.L_39:
        /*0020*/ 	.word	0xffffffff


	//----- nvinfo : EIATTR_COOP_GROUP_INSTR_OFFSETS
	.align		4
.L_40:
        /*0024*/ 	.byte	0x04, 0x28
        /*0026*/ 	.short	(.L_42 - .L_41)


	//   ....[0]....
.L_41:
        /*0028*/ 	.word	0x000000e0


	//----- nvinfo : EIATTR_VRC_CTA_INIT_COUNT
	.align		4
.L_42:
        /*002c*/ 	.byte	0x02, 0x4a
	.zero		1
	.zero		1


	//----- nvinfo : EIATTR_SYSCALL_OFFSETS
	.align		4
        /*0030*/ 	.byte	0x04, 0x46
        /*0032*/ 	.short	(.L_44 - .L_43)


	//   ....[0]....
.L_43:
        /*0034*/ 	.word	0x00000190


	//----- nvinfo : EIATTR_EXIT_INSTR_OFFSETS
	.align		4
.L_44:
        /*0038*/ 	.byte	0x04, 0x1c
        /*003a*/ 	.short	(.L_46 - .L_45)


	//   ....[0]....
.L_45:
        /*003c*/ 	.word	0x000001a0


	//----- nvinfo : EIATTR_SW_WAR
	.align		4
.L_46:
        /*0040*/ 	.byte	0x04, 0x36
        /*0042*/ 	.short	(.L_48 - .L_47)
.L_47:
        /*0044*/ 	.word	0x00000008
.L_48:


//--------------------- .nv.info._Z30WriteAndPrintSharedMemoryFixedv --------------------------
	.section	.nv.info._Z30WriteAndPrintSharedMemoryFixedv,"",@"SHT_CUDA_INFO"
	.sectionflags	@""
	.align	4


	//----- nvinfo : EIATTR_CUDA_API_VERSION
	.align		4
        /*0000*/ 	.byte	0x04, 0x37
        /*0002*/ 	.short	(.L_50 - .L_49)
.L_49:
        /*0004*/ 	.word	0x00000082


	//----- nvinfo : EIATTR_SPARSE_MMA_MASK
	.align		4
.L_50:
        /*0008*/ 	.byte	0x03, 0x50
        /*000a*/ 	.short	0x0000


	//----- nvinfo : EIATTR_MAXREG_COUNT
	.align		4
        /*000c*/ 	.byte	0x03, 0x1b
        /*000e*/ 	.short	0x00ff


	//----- nvinfo : EIATTR_EXTERNS
	.align		4
        /*0010*/ 	.byte	0x04, 0x0f
        /*0012*/ 	.short	(.L_52 - .L_51)


	//   ....[0]....
	.align		4
.L_51:
        /*0014*/ 	.word	index@(vprintf)


	//----- nvinfo : EIATTR_MERCURY_ISA_VERSION
	.align		4
.L_52:
        /*0018*/ 	.byte	0x03, 0x5f
        /*001a*/ 	.short	0x0101


	//----- nvinfo : EIATTR_COOP_GROUP_MASK_REGIDS
	.align		4
        /*001c*/ 	.byte	0x04, 0x29
        /*001e*/ 	.short	(.L_54 - .L_53)


	//   ....[0]....
.L_53:
        /*0020*/ 	.word	0xffffffff


	//----- nvinfo : EIATTR_COOP_GROUP_INSTR_OFFSETS
	.align		4
.L_54:
        /*0024*/ 	.byte	0x04, 0x28
        /*0026*/ 	.short	(.L_56 - .L_55)


	//   ....[0]....
.L_55:
        /*0028*/ 	.word	0x000000e0


	//----- nvinfo : EIATTR_VRC_CTA_INIT_COUNT
	.align		4
.L_56:
        /*002c*/ 	.byte	0x02, 0x4a
	.zero		1
	.zero		1


	//----- nvinfo : EIATTR_SYSCALL_OFFSETS
	.align		4
        /*0030*/ 	.byte	0x04, 0x46
        /*0032*/ 	.short	(.L_58 - .L_57)


	//   ....[0]....
.L_57:
        /*0034*/ 	.word	0x00000190


	//----- nvinfo : EIATTR_EXIT_INSTR_OFFSETS
	.align		4
.L_58:
        /*0038*/ 	.byte	0x04, 0x1c
        /*003a*/ 	.short	(.L_60 - .L_59)


	//   ....[0]....
.L_59:
        /*003c*/ 	.word	0x000001a0


	//----- nvinfo : EIATTR_SW_WAR
	.align		4
.L_60:
        /*0040*/ 	.byte	0x04, 0x36
        /*0042*/ 	.short	(.L_62 - .L_61)
.L_61:
        /*0044*/ 	.word	0x00000008
.L_62:


//--------------------- .nv.info._Z17WriteGlobalMemoryPi --------------------------
	.section	.nv.info._Z17WriteGlobalMemoryPi,"",@"SHT_CUDA_INFO"
	.sectionflags	@""
	.align	4


	//----- nvinfo : EIATTR_CUDA_API_VERSION
	.align		4
        /*0000*/ 	.byte	0x04, 0x37
        /*0002*/ 	.short	(.L_64 - .L_63)
.L_63:
        /*0004*/ 	.word	0x00000082


	//----- nvinfo : EIATTR_KPARAM_INFO
	.align		4
.L_64:
        /*0008*/ 	.byte	0x04, 0x17
        /*000a*/ 	.short	(.L_66 - .L_65)
.L_65:
        /*000c*/ 	.word	0x00000000
        /*0010*/ 	.short	0x0000
        /*0012*/ 	.short	0x0000
        /*0014*/ 	.byte	0x00, 0xf5, 0x21, 0x00


	//----- nvinfo : EIATTR_SPARSE_MMA_MASK
	.align		4
.L_66:
        /*0018*/ 	.byte	0x03, 0x50
        /*001a*/ 	.short	0x0000


	//----- nvinfo : EIATTR_MAXREG_COUNT
	.align		4
        /*001c*/ 	.byte	0x03, 0x1b
        /*001e*/ 	.short	0x00ff


	//----- nvinfo : EIATTR_MERCURY_ISA_VERSION
	.align		4
        /*0020*/ 	.byte	0x03, 0x5f
        /*0022*/ 	.short	0x0101


	//----- nvinfo : EIATTR_VRC_CTA_INIT_COUNT
	.align		4
        /*0024*/ 	.byte	0x02, 0x4a
	.zero		1
	.zero		1


	//----- nvinfo : EIATTR_EXIT_INSTR_OFFSETS
	.align		4
        /*0028*/ 	.byte	0x04, 0x1c
        /*002a*/ 	.short	(.L_68 - .L_67)


	//   ....[0]....
.L_67:
        /*002c*/ 	.word	0x00000050


	//----- nvinfo : EIATTR_CBANK_PARAM_SIZE
	.align		4
.L_68:
        /*0030*/ 	.byte	0x03, 0x19
        /*0032*/ 	.short	0x0008


	//----- nvinfo : EIATTR_PARAM_CBANK
	.align		4
        /*0034*/ 	.byte	0x04, 0x0a
        /*0036*/ 	.short	(.L_70 - .L_69)
	.align		4
.L_69:
        /*0038*/ 	.word	index@(.nv.constant0._Z17WriteGlobalMemoryPi)
        /*003c*/ 	.short	0x0380
        /*003e*/ 	.short	0x0008


	//----- nvinfo : EIATTR_SW_WAR
	.align		4
.L_70:
        /*0040*/ 	.byte	0x04, 0x36
        /*0042*/ 	.short	(.L_72 - .L_71)
.L_71:
        /*0044*/ 	.word	0x00000008
.L_72:


//--------------------- .nv.info._Z16ReadGlobalMemoryPKi --------------------------
	.section	.nv.info._Z16ReadGlobalMemoryPKi,"",@"SHT_CUDA_INFO"
	.sectionflags	@""
	.align	4


	//----- nvinfo : EIATTR_CUDA_API_VERSION
	.align		4
        /*0000*/ 	.byte	0x04, 0x37
        /*0002*/ 	.short	(.L_74 - .L_73)
.L_73:
        /*0004*/ 	.word	0x00000082


	//----- nvinfo : EIATTR_KPARAM_INFO
	.align		4
.L_74:
        /*0008*/ 	.byte	0x04, 0x17
        /*000a*/ 	.short	(.L_76 - .L_75)
.L_75:
        /*000c*/ 	.word	0x00000000
        /*0010*/ 	.short	0x0000
        /*0012*/ 	.short	0x0000
        /*0014*/ 	.byte	0x00, 0xf5, 0x21, 0x00


	//----- nvinfo : EIATTR_SPARSE_MMA_MASK
	.align		4
.L_76:
        /*0018*/ 	.byte	0x03, 0x50
        /*001a*/ 	.short	0x0000


	//----- nvinfo : EIATTR_MAXREG_COUNT
	.align		4
        /*001c*/ 	.byte	0x03, 0x1b
        /*001e*/ 	.short	0x00ff


	//----- nvinfo : EIATTR_EXTERNS
	.align		4
        /*0020*/ 	.byte	0x04, 0x0f
        /*0022*/ 	.short	(.L_78 - .L_77)


	//   ....[0]....
	.align		4
.L_77:
        /*0024*/ 	.word	index@(vprintf)


	//----- nvinfo : EIATTR_MERCURY_ISA_VERSION
	.align		4
.L_78:
        /*0028*/ 	.byte	0x03, 0x5f
        /*002a*/ 	.short	0x0101


	//----- nvinfo : EIATTR_VRC_CTA_INIT_COUNT
	.align		4
        /*002c*/ 	.byte	0x02, 0x4a
	.zero		1
	.zero		1


	//----- nvinfo : EIATTR_SYSCALL_OFFSETS
	.align		4
        /*0030*/ 	.byte	0x04, 0x46
        /*0032*/ 	.short	(.L_80 - .L_79)


	//   ....[0]....
.L_79:
        /*0034*/ 	.word	0x00000110


	//----- nvinfo : EIATTR_EXIT_INSTR_OFFSETS
	.align		4
.L_80:
        /*0038*/ 	.byte	0x04, 0x1c
        /*003a*/ 	.short	(.L_82 - .L_81)


	//   ....[0]....
.L_81:
        /*003c*/ 	.word	0x00000120


	//----- nvinfo : EIATTR_CBANK_PARAM_SIZE
	.align		4
.L_82:
        /*0040*/ 	.byte	0x03, 0x19
        /*0042*/ 	.short	0x0008


	//----- nvinfo : EIATTR_PARAM_CBANK
	.align		4
        /*0044*/ 	.byte	0x04, 0x0a
        /*0046*/ 	.short	(.L_84 - .L_83)
	.align		4
.L_83:
        /*0048*/ 	.word	index@(.nv.constant0._Z16ReadGlobalMemoryPKi)
        /*004c*/ 	.short	0x0380
        /*004e*/ 	.short	0x0008


	//----- nvinfo : EIATTR_SW_WAR
	.align		4
.L_84:
        /*0050*/ 	.byte	0x04, 0x36
        /*0052*/ 	.short	(.L_86 - .L_85)
.L_85:
        /*0054*/ 	.word	0x00000008
.L_86:


//--------------------- .nv.info._Z18ReadConstantMemoryv --------------------------
	.section	.nv.info._Z18ReadConstantMemoryv,"",@"SHT_CUDA_INFO"
	.sectionflags	@""
	.align	4


	//----- nvinfo : EIATTR_CUDA_API_VERSION
	.align		4
        /*0000*/ 	.byte	0x04, 0x37
        /*0002*/ 	.short	(.L_88 - .L_87)
.L_87:
        /*0004*/ 	.word	0x00000082


	//----- nvinfo : EIATTR_SPARSE_MMA_MASK
	.align		4
.L_88:
        /*0008*/ 	.byte	0x03, 0x50
        /*000a*/ 	.short	0x0000


	//----- nvinfo : EIATTR_MAXREG_COUNT
	.align		4
        /*000c*/ 	.byte	0x03, 0x1b
        /*000e*/ 	.short	0x00ff


	//----- nvinfo : EIATTR_EXTERNS
	.align		4
        /*0010*/ 	.byte	0x04, 0x0f
        /*0012*/ 	.short	(.L_90 - .L_89)


	//   ....[0]....
	.align		4
.L_89:
        /*0014*/ 	.word	index@(vprintf)


	//----- nvinfo : EIATTR_MERCURY_ISA_VERSION
	.align		4
.L_90:
        /*0018*/ 	.byte	0x03, 0x5f
        /*001a*/ 	.short	0x0101


	//----- nvinfo : EIATTR_VRC_CTA_INIT_COUNT
	.align		4
        /*001c*/ 	.byte	0x02, 0x4a
	.zero		1
	.zero		1


	//----- nvinfo : EIATTR_SYSCALL_OFFSETS
	.align		4
        /*0020*/ 	.byte	0x04, 0x46
        /*0022*/ 	.short	(.L_92 - .L_91)


	//   ....[0]....
.L_91:
        /*0024*/ 	.word	0x000000e0


	//----- nvinfo : EIATTR_EXIT_INSTR_OFFSETS
	.align		4
.L_92:
        /*0028*/ 	.byte	0x04, 0x1c
        /*002a*/ 	.short	(.L_94 - .L_93)


	//   ....[0]....
.L_93:
        /*002c*/ 	.word	0x000000f0


	//----- nvinfo : EIATTR_SW_WAR
	.align		4
.L_94:
        /*0030*/ 	.byte	0x04, 0x36
        /*0032*/ 	.short	(.L_96 - .L_95)
.L_95:
        /*0034*/ 	.word	0x00000008
.L_96:


//--------------------- .nv.callgraph             --------------------------
	.section	.nv.callgraph,"",@"SHT_CUDA_CALLGRAPH"
	.align	4
	.sectionentsize	8
	.align		4
        /*0000*/ 	.word	0x00000000
	.align		4
        /*0004*/ 	.word	0xffffffff
	.align		4
        /*0008*/ 	.word	index@(_Z32WriteAndPrintSharedMemoryDynamicv)
	.align		4
        /*000c*/ 	.word	index@(vprintf)
	.align		4
        /*0010*/ 	.word	index@(_Z30WriteAndPrintSharedMemoryFixedv)
	.align		4
        /*0014*/ 	.word	index@(vprintf)
	.align		4
        /*0018*/ 	.word	index@(_Z16ReadGlobalMemoryPKi)
	.align		4
        /*001c*/ 	.word	index@(vprintf)
	.align		4
        /*0020*/ 	.word	index@(_Z18ReadConstantMemoryv)
	.align		4
        /*0024*/ 	.word	index@(vprintf)
	.align		4
        /*0028*/ 	.word	0x00000000
	.align		4
        /*002c*/ 	.word	0xfffffffe
	.align		4
        /*0030*/ 	.word	0x00000000
	.align		4
        /*0034*/ 	.word	0xfffffffd
	.align		4
        /*0038*/ 	.word	0x00000000
	.align		4
        /*003c*/ 	.word	0xfffffffc


//--------------------- .nv.constant4             --------------------------
	.section	.nv.constant4,"a",@progbits
	.align	8
	.align		8
.nv.constant4:
        /*0000*/ 	.dword	vprintf
	.align		8
        /*0008*/ 	.dword	dFoo
	.align		8
        /*0010*/ 	.dword	$str
	.align		8
        /*0018*/ 	.dword	$str$1
	.align		8
        /*0020*/ 	.dword	$str$2


//--------------------- .nv.constant3             --------------------------
	.section	.nv.constant3,"a",@progbits
	.align	4
.nv.constant3:
	.type		cFoo,@object
	.size		cFoo,(.L_0 - cFoo)
cFoo:
	.zero		4
.L_0:


//--------------------- .text._Z32WriteAndPrintSharedMemoryDynamicv --------------------------
	.section	.text._Z32WriteAndPrintSharedMemoryDynamicv,"ax",@progbits
	.align	128
        .global         _Z32WriteAndPrintSharedMemoryDynamicv
        .type           _Z32WriteAndPrintSharedMemoryDynamicv,@function
        .size           _Z32WriteAndPrintSharedMemoryDynamicv,(.L_x_9 - _Z32WriteAndPrintSharedMemoryDynamicv)
        .other          _Z32WriteAndPrintSharedMemoryDynamicv,@"STO_CUDA_ENTRY STV_DEFAULT"
_Z32WriteAndPrintSharedMemoryDynamicv:
.text._Z32WriteAndPrintSharedMemoryDynamicv:
[----:B------:R-:W0:Y:S01]  /*0000*/  LDC R1, c[0x0][0x37c] ;  /* 0x0000df00ff017b82 */ /* 0x000e220000000800 */
[----:B------:R-:W1:Y:S07]  /*0010*/  S2R R8, SR_TID.X ;  /* 0x0000000000087919 */ /* 0x000e6e0000002100 */
[----:B------:R-:W2:Y:S01]  /*0020*/  S2UR UR5, SR_CgaCtaId ;  /* 0x00000000000579c3 */ /* 0x000ea20000008800 */
[----:B------:R-:W-:Y:S01]  /*0030*/  UMOV UR4, 0x400 ;  /* 0x0000040000047882 */ /* 0x000fe20000000000 */
[----:B------:R-:W-:Y:S01]  /*0040*/  IMAD.MOV.U32 R3, RZ, RZ, 0x2a ;  /* 0x0000002aff037424 */ /* 0x000fe200078e00ff */
[----:B------:R-:W-:Y:S01]  /*0050*/  MOV R0, 0x0 ;  /* 0x0000000000007802 */ /* 0x000fe20000000f00 */
[----:B0-----:R-:W-:Y:S01]  /*0060*/  VIADD R1, R1, 0xfffffff0 ;  /* 0xfffffff001017836 */ /* 0x001fe20000000000 */
[----:B------:R-:W0:Y:S01]  /*0070*/  LDCU.64 UR6, c[0x4][0x10] ;  /* 0x01000200ff0677ac */ /* 0x000e220008000a00 */
[----:B--2---:R-:W-:Y:S01]  /*0080*/  ULEA UR4, UR5, UR4, 0x18 ;  /* 0x0000000405047291 */ /* 0x004fe2000f8ec0ff */
[----:B------:R-:W2:Y:S01]  /*0090*/  LDCU UR5, c[0x0][0x2fc] ;  /* 0x00005f80ff0577ac */ /* 0x000ea20008000800 */
[----:B-1----:R-:W-:-:S04]  /*00a0*/  IMAD R4, R8, R3, 0x2a ;  /* 0x0000002a08047424 */ /* 0x002fc800078e0203 */
[----:B------:R-:W-:Y:S01]  /*00b0*/  LEA R5, R8, UR4, 0x2 ;  /* 0x0000000408057c11 */ /* 0x000fe2000f8e10ff */
[----:B------:R1:W3:Y:S04]  /*00c0*/  LDC.64 R2, c[0x4][R0] ;  /* 0x0100000000027b82 */ /* 0x0002e80000000a00 */
[----:B------:R0:W-:Y:S01]  /*00d0*/  STS [R5], R4 ;  /* 0x0000000405007388 */ /* 0x0001e20000000800 */
[----:B------:R-:W-:-:S03]  /*00e0*/  NOP ;  /* 0x0000000000007918 */ /* 0x000fc60000000000 */
[----:B------:R-:W4:Y:S01]  /*00f0*/  LDS.64 R10, [UR4] ;  /* 0x00000004ff0a7984 */ /* 0x000f220008000a00 */
[----:B------:R-:W5:Y:S01]  /*0100*/  LDCU UR4, c[0x0][0x2f8] ;  /* 0x00005f00ff0477ac */ /* 0x000f620008000800 */
[----:B0-----:R-:W-:Y:S01]  /*0110*/  IMAD.U32 R4, RZ, RZ, UR6 ;  /* 0x00000006ff047e24 */ /* 0x001fe2000f8e00ff */
[----:B------:R-:W-:Y:S02]  /*0120*/  MOV R5, UR7 ;  /* 0x0000000700057c02 */ /* 0x000fe40008000f00 */
[----:B-----5:R-:W-:-:S05]  /*0130*/  IADD3 R6, P0, PT, R1, UR4, RZ ;  /* 0x0000000401067c10 */ /* 0x020fca000ff1e0ff */
[----:B--2---:R-:W-:Y:S01]  /*0140*/  IMAD.X R7, RZ, RZ, UR5, P0 ;  /* 0x00000005ff077e24 */ /* 0x004fe200080e06ff */
[----:B----4-:R-:W-:Y:S01]  /*0150*/  MOV R9, R10 ;  /* 0x0000000a00097202 */ /* 0x010fe20000000f00 */
[----:B------:R1:W-:Y:S04]  /*0160*/  STL [R1+0x8], R11 ;  /* 0x0000080b01007387 */ /* 0x0003e80000100800 */
[----:B---3--:R1:W-:Y:S02]  /*0170*/  STL.64 [R1], R8 ;  /* 0x0000000801007387 */ /* 0x0083e40000100a00 */
[----:B------:R-:W-:-:S07]  /*0180*/  LEPC R20, `(.L_x_0) ;  /* 0x000000001014794e */ /* 0x000fce0000000000 */
[----:B-1----:R-:W-:Y:S05]  /*0190*/  CALL.ABS.NOINC R2 ;  /* 0x0000000002007343 */ /* 0x002fea0003c00000 */
.L_x_0:
[----:B------:R-:W-:Y:S05]  /*01a0*/  EXIT ;  /* 0x000000000000794d */ /* 0x000fea0003800000 */
.L_x_1:
[----:B------:R-:W-:-:S00]  /*01b0*/  BRA `(.L_x_1) ;  /* 0xfffffffc00fc7947 */ /* 0x000fc0000383ffff */
[----:B------:R-:W-:-:S00]  /*01c0*/  NOP ;  /* 0x0000000000007918 */ /* 0x000fc00000000000 */
        /* <DEDUP_REMOVED lines=11> */
.L_x_9:


//--------------------- .text._Z30WriteAndPrintSharedMemoryFixedv --------------------------
	.section	.text._Z30WriteAndPrintSharedMemoryFixedv,"ax",@progbits
	.align	128
        .global         _Z30WriteAndPrintSharedMemoryFixedv
        .type           _Z30WriteAndPrintSharedMemoryFixedv,@function
        .size           _Z30WriteAndPrintSharedMemoryFixedv,(.L_x_10 - _Z30WriteAndPrintSharedMemoryFixedv)
        .other          _Z30WriteAndPrintSharedMemoryFixedv,@"STO_CUDA_ENTRY STV_DEFAULT"
_Z30WriteAndPrintSharedMemoryFixedv:
.text._Z30WriteAndPrintSharedMemoryFixedv:
        /* <DEDUP_REMOVED lines=26> */
.L_x_2:
[----:B------:R-:W-:Y:S05]  /*01a0*/  EXIT ;  /* 0x000000000000794d */ /* 0x000fea0003800000 */
.L_x_3:
        /* <DEDUP_REMOVED lines=13> */
.L_x_10:


//--------------------- .text._Z17WriteGlobalMemoryPi --------------------------
	.section	.text._Z17WriteGlobalMemoryPi,"ax",@progbits
	.align	128
        .global         _Z17WriteGlobalMemoryPi
        .type           _Z17WriteGlobalMemoryPi,@function
        .size           _Z17WriteGlobalMemoryPi,(.L_x_11 - _Z17WriteGlobalMemoryPi)
        .other          _Z17WriteGlobalMemoryPi,@"STO_CUDA_ENTRY STV_DEFAULT"
_Z17WriteGlobalMemoryPi:
.text._Z17WriteGlobalMemoryPi:
[----:B------:R-:W-:Y:S08]  /*0000*/  LDC R1, c[0x0][0x37c] ;  /* 0x0000df00ff017b82 */ /* 0x000ff00000000800 */
[----:B------:R-:W0:Y:S01]  /*0010*/  LDC.64 R2, c[0x0][0x380] ;  /* 0x0000e000ff027b82 */ /* 0x000e220000000a00 */
[----:B------:R-:W0:Y:S01]  /*0020*/  LDCU.64 UR4, c[0x0][0x358] ;  /* 0x00006b00ff0477ac */ /* 0x000e220008000a00 */
[----:B------:R-:W-:-:S05]  /*0030*/  HFMA2 R5, -RZ, RZ, 0, 0.0001051425933837890625 ;  /* 0x000006e4ff057431 */ /* 0x000fca00000001ff */
[----:B0-----:R-:W-:Y:S01]  /*0040*/  STG.E desc[UR4][R2.64], R5 ;  /* 0x0000000502007986 */ /* 0x001fe2000c101904 */
[----:B------:R-:W-:Y:S05]  /*0050*/  EXIT ;  /* 0x000000000000794d */ /* 0x000fea0003800000 */
.L_x_4:
        /* <DEDUP_REMOVED lines=10> */
.L_x_11:


//--------------------- .text._Z16ReadGlobalMemoryPKi --------------------------
	.section	.text._Z16ReadGlobalMemoryPKi,"ax",@progbits
	.align	128
        .global         _Z16ReadGlobalMemoryPKi
        .type           _Z16ReadGlobalMemoryPKi,@function
        .size           _Z16ReadGlobalMemoryPKi,(.L_x_12 - _Z16ReadGlobalMemoryPKi)
        .other          _Z16ReadGlobalMemoryPKi,@"STO_CUDA_ENTRY STV_DEFAULT"
_Z16ReadGlobalMemoryPKi:
.text._Z16ReadGlobalMemoryPKi:
[----:B------:R-:W0:Y:S08]  /*0000*/  LDC R1, c[0x0][0x37c] ;  /* 0x0000df00ff017b82 */ /* 0x000e300000000800 */
[----:B------:R-:W1:Y:S01]  /*0010*/  LDC.64 R2, c[0x0][0x380] ;  /* 0x0000e000ff027b82 */ /* 0x000e620000000a00 */
[----:B------:R-:W1:Y:S01]  /*0020*/  LDCU.64 UR4, c[0x0][0x358] ;  /* 0x00006b00ff0477ac */ /* 0x000e620008000a00 */
[----:B0-----:R-:W-:-:S02]  /*0030*/  VIADD R1, R1, 0xfffffff8 ;  /* 0xfffffff801017836 */ /* 0x001fc40000000000 */
[----:B------:R-:W-:Y:S01]  /*0040*/  IMAD.MOV.U32 R10, RZ, RZ, 0x2a ;  /* 0x0000002aff0a7424 */ /* 0x000fe200078e00ff */
[----:B------:R-:W0:Y:S01]  /*0050*/  LDCU.64 UR6, c[0x4][0x20] ;  /* 0x01000400ff0677ac */ /* 0x000e220008000a00 */
[----:B-1----:R-:W2:Y:S01]  /*0060*/  LDG.E.CONSTANT R11, desc[UR4][R2.64] ;  /* 0x00000004020b7981 */ /* 0x002ea2000c1e9900 */
[----:B------:R-:W-:Y:S01]  /*0070*/  MOV R0, 0x0 ;  /* 0x0000000000007802 */ /* 0x000fe20000000f00 */
[----:B------:R-:W1:Y:S01]  /*0080*/  LDCU UR4, c[0x0][0x2f8] ;  /* 0x00005f00ff0477ac */ /* 0x000e620008000800 */
[----:B0-----:R-:W-:Y:S01]  /*0090*/  MOV R4, UR6 ;  /* 0x0000000600047c02 */ /* 0x001fe20008000f00 */
[----:B------:R-:W-:Y:S01]  /*00a0*/  IMAD.U32 R5, RZ, RZ, UR7 ;  /* 0x00000007ff057e24 */ /* 0x000fe2000f8e00ff */
[----:B------:R0:W3:Y:S01]  /*00b0*/  LDC.64 R8, c[0x4][R0] ;  /* 0x0100000000087b82 */ /* 0x0000e20000000a00 */
[----:B------:R-:W4:Y:S01]  /*00c0*/  LDCU UR5, c[0x0][0x2fc] ;  /* 0x00005f80ff0577ac */ /* 0x000f220008000800 */
[----:B-1----:R-:W-:-:S04]  /*00d0*/  IADD3 R6, P0, PT, R1, UR4, RZ ;  /* 0x0000000401067c10 */ /* 0x002fc8000ff1e0ff */
[----:B----4-:R-:W-:Y:S01]  /*00e0*/  IADD3.X R7, PT, PT, RZ, UR5, RZ, P0, !PT ;  /* 0x00000005ff077c10 */ /* 0x010fe200087fe4ff */
[----:B--23--:R0:W-:Y:S08]  /*00f0*/  STL.64 [R1], R10 ;  /* 0x0000000a01007387 */ /* 0x00c1f00000100a00 */
[----:B------:R-:W-:-:S07]  /*0100*/  LEPC R20, `(.L_x_5) ;  /* 0x000000001014794e */ /* 0x000fce0000000000 */
[----:B0-----:R-:W-:Y:S05]  /*0110*/  CALL.ABS.NOINC R8 ;  /* 0x0000000008007343 */ /* 0x001fea0003c00000 */
.L_x_5:
[----:B------:R-:W-:Y:S05]  /*0120*/  EXIT ;  /* 0x000000000000794d */ /* 0x000fea0003800000 */
.L_x_6:
        /* <DEDUP_REMOVED lines=13> */
.L_x_12:


//--------------------- .text._Z18ReadConstantMemoryv --------------------------
	.section	.text._Z18ReadConstantMemoryv,"ax",@progbits
	.align	128
        .global         _Z18ReadConstantMemoryv
        .type           _Z18ReadConstantMemoryv,@function
        .size           _Z18ReadConstantMemoryv,(.L_x_13 - _Z18ReadConstantMemoryv)
        .other          _Z18ReadConstantMemoryv,@"STO_CUDA_ENTRY STV_DEFAULT"
_Z18ReadConstantMemoryv:
.text._Z18ReadConstantMemoryv:
[----:B------:R-:W0:Y:S08]  /*0000*/  LDC R1, c[0x0][0x37c] ;  /* 0x0000df00ff017b82 */ /* 0x000e300000000800 */
[----:B------:R-:W1:Y:S01]  /*0010*/  LDC R8, c[0x3][RZ] ;  /* 0x00c00000ff087b82 */ /* 0x000e620000000800 */
[----:B0-----:R-:W-:Y:S01]  /*0020*/  VIADD R1, R1, 0xfffffff8 ;  /* 0xfffffff801017836 */ /* 0x001fe20000000000 */
[----:B------:R-:W-:Y:S01]  /*0030*/  MOV R0, 0x0 ;  /* 0x0000000000007802 */ /* 0x000fe20000000f00 */
[----:B------:R-:W0:Y:S01]  /*0040*/  LDCU UR4, c[0x0][0x2f8] ;  /* 0x00005f00ff0477ac */ /* 0x000e220008000800 */
[----:B------:R-:W2:Y:S04]  /*0050*/  LDCU.64 UR6, c[0x4][0x18] ;  /* 0x01000300ff0677ac */ /* 0x000ea80008000a00 */
[----:B------:R3:W4:Y:S01]  /*0060*/  LDC.64 R2, c[0x4][R0] ;  /* 0x0100000000027b82 */ /* 0x0007220000000a00 */
[----:B------:R-:W5:Y:S01]  /*0070*/  LDCU UR5, c[0x0][0x2fc] ;  /* 0x00005f80ff0577ac */ /* 0x000f620008000800 */
[----:B0-----:R-:W-:Y:S01]  /*0080*/  IADD3 R6, P0, PT, R1, UR4, RZ ;  /* 0x0000000401067c10 */ /* 0x001fe2000ff1e0ff */
[----:B-1----:R3:W-:Y:S01]  /*0090*/  STL [R1], R8 ;  /* 0x0000000801007387 */ /* 0x0027e20000100800 */
[----:B--2---:R-:W-:Y:S01]  /*00a0*/  IMAD.U32 R4, RZ, RZ, UR6 ;  /* 0x00000006ff047e24 */ /* 0x004fe2000f8e00ff */
[----:B------:R-:W-:-:S02]  /*00b0*/  MOV R5, UR7 ;  /* 0x0000000700057c02 */ /* 0x000fc40008000f00 */
[----:B-----5:R-:W-:-:S08]  /*00c0*/  IMAD.X R7, RZ, RZ, UR5, P0 ;  /* 0x00000005ff077e24 */ /* 0x020fd000080e06ff */
[----:B------:R-:W-:-:S07]  /*00d0*/  LEPC R20, `(.L_x_7) ;  /* 0x000000001014794e */ /* 0x000fce0000000000 */
[----:B---34-:R-:W-:Y:S05]  /*00e0*/  CALL.ABS.NOINC R2 ;  /* 0x0000000002007343 */ /* 0x018fea0003c00000 */
.L_x_7:
[----:B------:R-:W-:Y:S05]  /*00f0*/  EXIT ;  /* 0x000000000000794d */ /* 0x000fea0003800000 */
.L_x_8:
        /* <DEDUP_REMOVED lines=16> */
.L_x_13:


//--------------------- .nv.global.init           --------------------------
	.section	.nv.global.init,"aw",@progbits
	.align	4
.nv.global.init:
	.type		dFoo,@object
	.size		dFoo,($str$1 - dFoo)
dFoo:
        /*0000*/ 	.byte	0x2a, 0x00, 0x00, 0x00
	.type		$str$1,@object
	.size		$str$1,($str$2 - $str$1)
$str$1:
        /*0004*/ 	.byte	0x47, 0x50, 0x55, 0x3a, 0x20, 0x52, 0x65, 0x61, 0x64, 0x69, 0x6e, 0x67, 0x20, 0x63, 0x6f, 0x6e
        /*0014*/ 	.byte	0x73, 0x74, 0x61, 0x6e, 0x74, 0x20, 0x6d, 0x65, 0x6d, 0x6f, 0x72, 0x79, 0x20, 0x2d, 0x2d, 0x3e
        /*0024*/ 	.byte	0x20, 0x25, 0x78, 0x0a, 0x00
	.type		$str$2,@object
	.size		$str$2,($str - $str$2)
$str$2:
        /*0029*/ 	.byte	0x47, 0x50, 0x55, 0x3a, 0x20, 0x52, 0x65, 0x61, 0x64, 0x69, 0x6e, 0x67, 0x20, 0x67, 0x6c, 0x6f
        /*0039*/ 	.byte	0x62, 0x61, 0x6c, 0x20, 0x6d, 0x65, 0x6d, 0x6f, 0x72, 0x79, 0x20, 0x2d, 0x2d, 0x3e, 0x20, 0x25
        /*0049*/ 	.byte	0x64, 0x20, 0x25, 0x78, 0x0a, 0x00
	.type		$str,@object
	.size		$str,(.L_2 - $str)
$str:
        /*004f*/ 	.byte	0x54, 0x68, 0x72, 0x65, 0x61, 0x64, 0x49, 0x44, 0x3a, 0x20, 0x25, 0x64, 0x2c, 0x20, 0x73, 0x46
        /*005f*/ 	.byte	0x6f, 0x6f, 0x5b, 0x30, 0x5d, 0x3a, 0x20, 0x25, 0x64, 0x2c, 0x20, 0x73, 0x46, 0x6f, 0x6f, 0x5b
        /*006f*/ 	.byte	0x31, 0x5d, 0x3a, 0x20, 0x25, 0x64, 0x0a, 0x00
.L_2:


//--------------------- .nv.shared._Z32WriteAndPrintSharedMemoryDynamicv --------------------------
	.section	.nv.shared._Z32WriteAndPrintSharedMemoryDynamicv,"aw",@nobits
	.sectionflags	@""
	.align	16
	.zero		1024


//--------------------- .nv.shared.reserved.0     --------------------------
	.section	.nv.shared.reserved.0,"aw",@nobits
	.weak		__nv_reservedSMEM_offset_0_alias
	.size		__nv_reservedSMEM_offset_0_alias, 0, 64
	.other		__nv_reservedSMEM_offset_0_alias,@"STO_CUDA_RESERVED_SHARED STV_DEFAULT"
__nv_reservedSMEM_offset_0_alias:
	.zero		0
	.zero		64


//--------------------- .nv.shared._Z30WriteAndPrintSharedMemoryFixedv --------------------------
	.section	.nv.shared._Z30WriteAndPrintSharedMemoryFixedv,"aw",@nobits
	.sectionflags	@""
	.align	16
.nv.shared._Z30WriteAndPrintSharedMemoryFixedv:
	.zero		1040


//--------------------- .nv.shared._Z17WriteGlobalMemoryPi --------------------------
	.section	.nv.shared._Z17WriteGlobalMemoryPi,"aw",@nobits
	.sectionflags	@""
	.align	16
	.zero		1024


//--------------------- .nv.shared._Z16ReadGlobalMemoryPKi --------------------------
	.section	.nv.shared._Z16ReadGlobalMemoryPKi,"aw",@nobits
	.sectionflags	@""
	.align	16
	.zero		1024


//--------------------- .nv.shared._Z18ReadConstantMemoryv --------------------------
	.section	.nv.shared._Z18ReadConstantMemoryv,"aw",@nobits
	.sectionflags	@""
	.align	16
	.zero		1024


//--------------------- .nv.constant0._Z32WriteAndPrintSharedMemoryDynamicv --------------------------
	.section	.nv.constant0._Z32WriteAndPrintSharedMemoryDynamicv,"a",@progbits
	.sectionflags	@""
	.align	4
.nv.constant0._Z32WriteAndPrintSharedMemoryDynamicv:
	.zero		896


//--------------------- .nv.constant0._Z30WriteAndPrintSharedMemoryFixedv --------------------------
	.section	.nv.constant0._Z30WriteAndPrintSharedMemoryFixedv,"a",@progbits
	.sectionflags	@""
	.align	4
.nv.constant0._Z30WriteAndPrintSharedMemoryFixedv:
	.zero		896


//--------------------- .nv.constant0._Z17WriteGlobalMemoryPi --------------------------
	.section	.nv.constant0._Z17WriteGlobalMemoryPi,"a",@progbits
	.sectionflags	@""
	.align	4
.nv.constant0._Z17WriteGlobalMemoryPi:
	.zero		904


//--------------------- .nv.constant0._Z16ReadGlobalMemoryPKi --------------------------
	.section	.nv.constant0._Z16ReadGlobalMemoryPKi,"a",@progbits
	.sectionflags	@""
	.align	4
.nv.constant0._Z16ReadGlobalMemoryPKi:
	.zero		904


//--------------------- .nv.constant0._Z18ReadConstantMemoryv --------------------------
	.section	.nv.constant0._Z18ReadConstantMemoryv,"a",@progbits
	.sectionflags	@""
	.align	4
.nv.constant0._Z18ReadConstantMemoryv:
	.zero		896


//--------------------- SYMBOLS --------------------------

	.type		.nv.reservedSmem.offset0,@object
	.size		.nv.reservedSmem.offset0,0x4
	.type		.nv.reservedSmem.cap,@object
	.size		.nv.reservedSmem.cap,0x4
	.type		vprintf,@function
